//
// Generated by NVIDIA NVVM Compiler
//
// Compiler Build ID: CL-36424714
// Cuda compilation tools, release 13.0, V13.0.88
// Based on NVVM 20.0.0
//

.version 9.0
.target sm_100
.address_size 64

	// .globl	_Z9bodyForceP4Bodyfi

.visible .entry _Z9bodyForceP4Bodyfi(
	.param .u64 .ptr .align 1 _Z9bodyForceP4Bodyfi_param_0,
	.param .f32 _Z9bodyForceP4Bodyfi_param_1,
	.param .u32 _Z9bodyForceP4Bodyfi_param_2
)
{
	.reg .pred 	%p<9>;
	.reg .b32 	%r<19>;
	.reg .b32 	%f<150>;
	.reg .b64 	%rd<15>;
	.reg .b64 	%fd<85>;

	ld.param.u64 	%rd5, [_Z9bodyForceP4Bodyfi_param_0];
	ld.param.f32 	%f31, [_Z9bodyForceP4Bodyfi_param_1];
	ld.param.u32 	%r10, [_Z9bodyForceP4Bodyfi_param_2];
	cvta.to.global.u64 	%rd1, %rd5;
	mov.u32 	%r11, %ntid.x;
	mov.u32 	%r12, %ctaid.x;
	mov.u32 	%r13, %tid.x;
	mad.lo.s32 	%r1, %r11, %r12, %r13;
	setp.ge.s32 	%p1, %r1, %r10;
	@%p1 bra 	$L__BB0_11;
	setp.lt.s32 	%p2, %r10, 1;
	mov.f32 	%f147, 0f00000000;
	mov.f32 	%f148, %f147;
	mov.f32 	%f149, %f147;
	@%p2 bra 	$L__BB0_10;
	mul.wide.s32 	%rd6, %r1, 24;
	add.s64 	%rd7, %rd1, %rd6;
	ld.global.f32 	%f1, [%rd7];
	ld.global.f32 	%f2, [%rd7+4];
	ld.global.f32 	%f3, [%rd7+8];
	and.b32  	%r2, %r10, 3;
	setp.lt.u32 	%p3, %r10, 4;
	mov.f32 	%f149, 0f00000000;
	mov.b32 	%r18, 0;
	mov.f32 	%f148, %f149;
	mov.f32 	%f147, %f149;
	@%p3 bra 	$L__BB0_5;
	and.b32  	%r18, %r10, 2147483644;
	neg.s32 	%r16, %r18;
	add.s64 	%rd14, %rd1, 48;
	mov.f32 	%f149, 0f00000000;
$L__BB0_4:
	.pragma "nounroll";
	ld.global.f32 	%f36, [%rd14+-48];
	sub.f32 	%f37, %f36, %f1;
	ld.global.f32 	%f38, [%rd14+-44];
	sub.f32 	%f39, %f38, %f2;
	ld.global.f32 	%f40, [%rd14+-40];
	sub.f32 	%f41, %f40, %f3;
	mul.f32 	%f42, %f39, %f39;
	fma.rn.f32 	%f43, %f37, %f37, %f42;
	fma.rn.f32 	%f44, %f41, %f41, %f43;
	add.f32 	%f45, %f44, 0f3E4CCCCD;
	rsqrt.approx.f32 	%f46, %f45;
	cvt.f64.f32 	%fd1, %f46;
	mul.f64 	%fd2, %fd1, %fd1;
	mul.f64 	%fd3, %fd2, %fd1;
	cvt.f64.f32 	%fd4, %f37;
	cvt.f64.f32 	%fd5, %f147;
	fma.rn.f64 	%fd6, %fd3, %fd4, %fd5;
	cvt.rn.f32.f64 	%f47, %fd6;
	cvt.f64.f32 	%fd7, %f39;
	cvt.f64.f32 	%fd8, %f148;
	fma.rn.f64 	%fd9, %fd3, %fd7, %fd8;
	cvt.rn.f32.f64 	%f48, %fd9;
	cvt.f64.f32 	%fd10, %f41;
	cvt.f64.f32 	%fd11, %f149;
	fma.rn.f64 	%fd12, %fd3, %fd10, %fd11;
	cvt.rn.f32.f64 	%f49, %fd12;
	ld.global.f32 	%f50, [%rd14+-24];
	sub.f32 	%f51, %f50, %f1;
	ld.global.f32 	%f52, [%rd14+-20];
	sub.f32 	%f53, %f52, %f2;
	ld.global.f32 	%f54, [%rd14+-16];
	sub.f32 	%f55, %f54, %f3;
	mul.f32 	%f56, %f53, %f53;
	fma.rn.f32 	%f57, %f51, %f51, %f56;
	fma.rn.f32 	%f58, %f55, %f55, %f57;
	add.f32 	%f59, %f58, 0f3E4CCCCD;
	rsqrt.approx.f32 	%f60, %f59;
	cvt.f64.f32 	%fd13, %f60;
	mul.f64 	%fd14, %fd13, %fd13;
	mul.f64 	%fd15, %fd14, %fd13;
	cvt.f64.f32 	%fd16, %f51;
	cvt.f64.f32 	%fd17, %f47;
	fma.rn.f64 	%fd18, %fd15, %fd16, %fd17;
	cvt.rn.f32.f64 	%f61, %fd18;
	cvt.f64.f32 	%fd19, %f53;
	cvt.f64.f32 	%fd20, %f48;
	fma.rn.f64 	%fd21, %fd15, %fd19, %fd20;
	cvt.rn.f32.f64 	%f62, %fd21;
	cvt.f64.f32 	%fd22, %f55;
	cvt.f64.f32 	%fd23, %f49;
	fma.rn.f64 	%fd24, %fd15, %fd22, %fd23;
	cvt.rn.f32.f64 	%f63, %fd24;
	ld.global.f32 	%f64, [%rd14];
	sub.f32 	%f65, %f64, %f1;
	ld.global.f32 	%f66, [%rd14+4];
	sub.f32 	%f67, %f66, %f2;
	ld.global.f32 	%f68, [%rd14+8];
	sub.f32 	%f69, %f68, %f3;
	mul.f32 	%f70, %f67, %f67;
	fma.rn.f32 	%f71, %f65, %f65, %f70;
	fma.rn.f32 	%f72, %f69, %f69, %f71;
	add.f32 	%f73, %f72, 0f3E4CCCCD;
	rsqrt.approx.f32 	%f74, %f73;
	cvt.f64.f32 	%fd25, %f74;
	mul.f64 	%fd26, %fd25, %fd25;
	mul.f64 	%fd27, %fd26, %fd25;
	cvt.f64.f32 	%fd28, %f65;
	cvt.f64.f32 	%fd29, %f61;
	fma.rn.f64 	%fd30, %fd27, %fd28, %fd29;
	cvt.rn.f32.f64 	%f75, %fd30;
	cvt.f64.f32 	%fd31, %f67;
	cvt.f64.f32 	%fd32, %f62;
	fma.rn.f64 	%fd33, %fd27, %fd31, %fd32;
	cvt.rn.f32.f64 	%f76, %fd33;
	cvt.f64.f32 	%fd34, %f69;
	cvt.f64.f32 	%fd35, %f63;
	fma.rn.f64 	%fd36, %fd27, %fd34, %fd35;
	cvt.rn.f32.f64 	%f77, %fd36;
	ld.global.f32 	%f78, [%rd14+24];
	sub.f32 	%f79, %f78, %f1;
	ld.global.f32 	%f80, [%rd14+28];
	sub.f32 	%f81, %f80, %f2;
	ld.global.f32 	%f82, [%rd14+32];
	sub.f32 	%f83, %f82, %f3;
	mul.f32 	%f84, %f81, %f81;
	fma.rn.f32 	%f85, %f79, %f79, %f84;
	fma.rn.f32 	%f86, %f83, %f83, %f85;
	add.f32 	%f87, %f86, 0f3E4CCCCD;
	rsqrt.approx.f32 	%f88, %f87;
	cvt.f64.f32 	%fd37, %f88;
	mul.f64 	%fd38, %fd37, %fd37;
	mul.f64 	%fd39, %fd38, %fd37;
	cvt.f64.f32 	%fd40, %f79;
	cvt.f64.f32 	%fd41, %f75;
	fma.rn.f64 	%fd42, %fd39, %fd40, %fd41;
	cvt.rn.f32.f64 	%f147, %fd42;
	cvt.f64.f32 	%fd43, %f81;
	cvt.f64.f32 	%fd44, %f76;
	fma.rn.f64 	%fd45, %fd39, %fd43, %fd44;
	cvt.rn.f32.f64 	%f148, %fd45;
	cvt.f64.f32 	%fd46, %f83;
	cvt.f64.f32 	%fd47, %f77;
	fma.rn.f64 	%fd48, %fd39, %fd46, %fd47;
	cvt.rn.f32.f64 	%f149, %fd48;
	add.s32 	%r16, %r16, 4;
	add.s64 	%rd14, %rd14, 96;
	setp.ne.s32 	%p4, %r16, 0;
	@%p4 bra 	$L__BB0_4;
$L__BB0_5:
	setp.eq.s32 	%p5, %r2, 0;
	@%p5 bra 	$L__BB0_10;
	setp.eq.s32 	%p6, %r2, 1;
	@%p6 bra 	$L__BB0_8;
	mul.wide.u32 	%rd8, %r18, 24;
	add.s64 	%rd9, %rd1, %rd8;
	ld.global.f32 	%f90, [%rd9];
	sub.f32 	%f91, %f90, %f1;
	ld.global.f32 	%f92, [%rd9+4];
	sub.f32 	%f93, %f92, %f2;
	ld.global.f32 	%f94, [%rd9+8];
	sub.f32 	%f95, %f94, %f3;
	mul.f32 	%f96, %f93, %f93;
	fma.rn.f32 	%f97, %f91, %f91, %f96;
	fma.rn.f32 	%f98, %f95, %f95, %f97;
	add.f32 	%f99, %f98, 0f3E4CCCCD;
	rsqrt.approx.f32 	%f100, %f99;
	cvt.f64.f32 	%fd49, %f100;
	mul.f64 	%fd50, %fd49, %fd49;
	mul.f64 	%fd51, %fd50, %fd49;
	cvt.f64.f32 	%fd52, %f91;
	cvt.f64.f32 	%fd53, %f147;
	fma.rn.f64 	%fd54, %fd51, %fd52, %fd53;
	cvt.rn.f32.f64 	%f101, %fd54;
	cvt.f64.f32 	%fd55, %f93;
	cvt.f64.f32 	%fd56, %f148;
	fma.rn.f64 	%fd57, %fd51, %fd55, %fd56;
	cvt.rn.f32.f64 	%f102, %fd57;
	cvt.f64.f32 	%fd58, %f95;
	cvt.f64.f32 	%fd59, %f149;
	fma.rn.f64 	%fd60, %fd51, %fd58, %fd59;
	cvt.rn.f32.f64 	%f103, %fd60;
	ld.global.f32 	%f104, [%rd9+24];
	sub.f32 	%f105, %f104, %f1;
	ld.global.f32 	%f106, [%rd9+28];
	sub.f32 	%f107, %f106, %f2;
	ld.global.f32 	%f108, [%rd9+32];
	sub.f32 	%f109, %f108, %f3;
	mul.f32 	%f110, %f107, %f107;
	fma.rn.f32 	%f111, %f105, %f105, %f110;
	fma.rn.f32 	%f112, %f109, %f109, %f111;
	add.f32 	%f113, %f112, 0f3E4CCCCD;
	rsqrt.approx.f32 	%f114, %f113;
	cvt.f64.f32 	%fd61, %f114;
	mul.f64 	%fd62, %fd61, %fd61;
	mul.f64 	%fd63, %fd62, %fd61;
	cvt.f64.f32 	%fd64, %f105;
	cvt.f64.f32 	%fd65, %f101;
	fma.rn.f64 	%fd66, %fd63, %fd64, %fd65;
	cvt.f64.f32 	%fd67, %f107;
	cvt.f64.f32 	%fd68, %f102;
	fma.rn.f64 	%fd69, %fd63, %fd67, %fd68;
	cvt.f64.f32 	%fd70, %f109;
	cvt.f64.f32 	%fd71, %f103;
	fma.rn.f64 	%fd72, %fd63, %fd70, %fd71;
	cvt.rn.f32.f64 	%f147, %fd66;
	cvt.rn.f32.f64 	%f148, %fd69;
	cvt.rn.f32.f64 	%f149, %fd72;
	add.s32 	%r18, %r18, 2;
$L__BB0_8:
	and.b32  	%r15, %r10, 1;
	setp.eq.b32 	%p7, %r15, 1;
	not.pred 	%p8, %p7;
	@%p8 bra 	$L__BB0_10;
	mul.wide.u32 	%rd10, %r18, 24;
	add.s64 	%rd11, %rd1, %rd10;
	ld.global.f32 	%f115, [%rd11];
	sub.f32 	%f116, %f115, %f1;
	ld.global.f32 	%f117, [%rd11+4];
	sub.f32 	%f118, %f117, %f2;
	ld.global.f32 	%f119, [%rd11+8];
	sub.f32 	%f120, %f119, %f3;
	mul.f32 	%f121, %f118, %f118;
	fma.rn.f32 	%f122, %f116, %f116, %f121;
	fma.rn.f32 	%f123, %f120, %f120, %f122;
	add.f32 	%f124, %f123, 0f3E4CCCCD;
	rsqrt.approx.f32 	%f125, %f124;
	cvt.f64.f32 	%fd73, %f125;
	mul.f64 	%fd74, %fd73, %fd73;
	mul.f64 	%fd75, %fd74, %fd73;
	cvt.f64.f32 	%fd76, %f116;
	cvt.f64.f32 	%fd77, %f147;
	fma.rn.f64 	%fd78, %fd75, %fd76, %fd77;
	cvt.rn.f32.f64 	%f147, %fd78;
	cvt.f64.f32 	%fd79, %f118;
	cvt.f64.f32 	%fd80, %f148;
	fma.rn.f64 	%fd81, %fd75, %fd79, %fd80;
	cvt.rn.f32.f64 	%f148, %fd81;
	cvt.f64.f32 	%fd82, %f120;
	cvt.f64.f32 	%fd83, %f149;
	fma.rn.f64 	%fd84, %fd75, %fd82, %fd83;
	cvt.rn.f32.f64 	%f149, %fd84;
$L__BB0_10:
	mul.wide.s32 	%rd12, %r1, 24;
	add.s64 	%rd13, %rd1, %rd12;
	ld.global.f32 	%f126, [%rd13+12];
	fma.rn.f32 	%f127, %f31, %f147, %f126;
	st.global.f32 	[%rd13+12], %f127;
	ld.global.f32 	%f128, [%rd13+16];
	fma.rn.f32 	%f129, %f31, %f148, %f128;
	st.global.f32 	[%rd13+16], %f129;
	ld.global.f32 	%f130, [%rd13+20];
	fma.rn.f32 	%f131, %f31, %f149, %f130;
	st.global.f32 	[%rd13+20], %f131;
$L__BB0_11:
	ret;

}


// ===== COMPILED SASS (sm_100) =====

	.target	sm_100

	.elftype	@"ET_EXEC"


//--------------------- .note.nv.tkinfo           --------------------------
	.section	.note.nv.tkinfo,"",@"SHT_NOTE"
	.sectionflags	@"SHF_NOTE_NV_TKINFO"
	.tkinfo
        /*0018*/ 	.word	0x00000002
        /*0030*/ 	.string	""
        /*0030*/ 	.string	"ptxas"
        /*0030*/ 	.string	"Cuda compilation tools, release 13.0, V13.0.88"
        /*0030*/ 	.string	"Build cuda_13.0.r13.0/compiler.36424714_0"
        /*0030*/ 	.string	"-arch sm_100 -m 64 "



//--------------------- .note.nv.cuinfo           --------------------------
	.section	.note.nv.cuinfo,"",@"SHT_NOTE"
	.sectionflags	@"SHF_NOTE_NV_CUINFO"
        /*0018*/ 	.short	0x0002
        /*001a*/ 	.short	0x0064
        /*001c*/ 	.short	0x0082
	.zero		2


//--------------------- .nv.info                  --------------------------
	.section	.nv.info,"",@"SHT_CUDA_INFO"
	.align	4


	//----- nvinfo : EIATTR_REGCOUNT
	.align		4
        /*0000*/ 	.byte	0x04, 0x2f
        /*0002*/ 	.short	(.L_1 - .L_0)
	.align		4
.L_0:
        /*0004*/ 	.word	index@(_Z9bodyForceP4Bodyfi)
        /*0008*/ 	.word	0x00000020


	//----- nvinfo : EIATTR_FRAME_SIZE
	.align		4
.L_1:
        /*000c*/ 	.byte	0x04, 0x11
        /*000e*/ 	.short	(.L_3 - .L_2)
	.align		4
.L_2:
        /*0010*/ 	.word	index@(_Z9bodyForceP4Bodyfi)
        /*0014*/ 	.word	0x00000000


	//----- nvinfo : EIATTR_MIN_STACK_SIZE
	.align		4
.L_3:
        /*0018*/ 	.byte	0x04, 0x12
        /*001a*/ 	.short	(.L_5 - .L_4)
	.align		4
.L_4:
        /*001c*/ 	.word	index@(_Z9bodyForceP4Bodyfi)
        /*0020*/ 	.word	0x00000000
.L_5:


//--------------------- .nv.compat                --------------------------
	.section	.nv.compat,"",@"SHT_CUDA_COMPAT_INFO"
	.align	4
        /*0000*/ 	.byte	0x02, 0x09, 0x00, 0x00, 0x02, 0x02, 0x01, 0x00, 0x02, 0x05, 0x05, 0x00, 0x03, 0x07, 0x01, 0x01
        /*0010*/ 	.byte	0x02, 0x03, 0x00, 0x00, 0x02, 0x06, 0x01, 0x00, 0x04, 0x0b, 0x08, 0x00, 0x01, 0x00, 0x00, 0x00
        /*0020*/ 	.byte	0x00, 0x00, 0x00, 0x00


//--------------------- .nv.info._Z9bodyForceP4Bodyfi --------------------------
	.section	.nv.info._Z9bodyForceP4Bodyfi,"",@"SHT_CUDA_INFO"
	.sectionflags	@""
	.align	4


	//----- nvinfo : EIATTR_CUDA_API_VERSION
	.align		4
        /*0000*/ 	.byte	0x04, 0x37
        /*0002*/ 	.short	(.L_7 - .L_6)
.L_6:
        /*0004*/ 	.word	0x00000082


	//----- nvinfo : EIATTR_KPARAM_INFO
	.align		4
.L_7:
        /*0008*/ 	.byte	0x04, 0x17
        /*000a*/ 	.short	(.L_9 - .L_8)
.L_8:
        /*000c*/ 	.word	0x00000000
        /*0010*/ 	.short	0x0002
        /*0012*/ 	.short	0x000c
        /*0014*/ 	.byte	0x00, 0xf0, 0x11, 0x00


	//----- nvinfo : EIATTR_KPARAM_INFO
	.align		4
.L_9:
        /*0018*/ 	.byte	0x04, 0x17
        /*001a*/ 	.short	(.L_11 - .L_10)
.L_10:
        /*001c*/ 	.word	0x00000000
        /*0020*/ 	.short	0x0001
        /*0022*/ 	.short	0x0008
        /*0024*/ 	.byte	0x00, 0xf0, 0x11, 0x00


	//----- nvinfo : EIATTR_KPARAM_INFO
	.align		4
.L_11:
        /*0028*/ 	.byte	0x04, 0x17
        /*002a*/ 	.short	(.L_13 - .L_12)
.L_12:
        /*002c*/ 	.word	0x00000000
        /*0030*/ 	.short	0x0000
        /*0032*/ 	.short	0x0000
        /*0034*/ 	.byte	0x00, 0xf5, 0x21, 0x00


	//----- nvinfo : EIATTR_SPARSE_MMA_MASK
	.align		4
.L_13:
        /*0038*/ 	.byte	0x03, 0x50
        /*003a*/ 	.short	0x0000


	//----- nvinfo : EIATTR_MAXREG_COUNT
	.align		4
        /*003c*/ 	.byte	0x03, 0x1b
        /*003e*/ 	.short	0x00ff


	//----- nvinfo : EIATTR_MERCURY_ISA_VERSION
	.align		4
        /*0040*/ 	.byte	0x03, 0x5f
        /*0042*/ 	.short	0x0101


	//----- nvinfo : EIATTR_VRC_CTA_INIT_COUNT
	.align		4
        /*0044*/ 	.byte	0x02, 0x4a
	.zero		1
	.zero		1


	//----- nvinfo : EIATTR_EXIT_INSTR_OFFSETS
	.align		4
        /*0048*/ 	.byte	0x04, 0x1c
        /*004a*/ 	.short	(.L_15 - .L_14)


	//   ....[0]....
.L_14:
        /*004c*/ 	.word	0x00000070


	//   ....[1]....
        /*0050*/ 	.word	0x00001070


	//----- nvinfo : EIATTR_CBANK_PARAM_SIZE
	.align		4
.L_15:
        /*0054*/ 	.byte	0x03, 0x19
        /*0056*/ 	.short	0x0010


	//----- nvinfo : EIATTR_PARAM_CBANK
	.align		4
        /*0058*/ 	.byte	0x04, 0x0a
        /*005a*/ 	.short	(.L_17 - .L_16)
	.align		4
.L_16:
        /*005c*/ 	.word	index@(.nv.constant0._Z9bodyForceP4Bodyfi)
        /*0060*/ 	.short	0x0380
        /*0062*/ 	.short	0x0010


	//----- nvinfo : EIATTR_SW_WAR
	.align		4
.L_17:
        /*0064*/ 	.byte	0x04, 0x36
        /*0066*/ 	.short	(.L_19 - .L_18)
.L_18:
        /*0068*/ 	.word	0x00000008
.L_19:


//--------------------- .nv.callgraph             --------------------------
	.section	.nv.callgraph,"",@"SHT_CUDA_CALLGRAPH"
	.align	4
	.sectionentsize	8
	.align		4
        /*0000*/ 	.word	0x00000000
	.align		4
        /*0004*/ 	.word	0xffffffff
	.align		4
        /*0008*/ 	.word	0x00000000
	.align		4
        /*000c*/ 	.word	0xfffffffe
	.align		4
        /*0010*/ 	.word	0x00000000
	.align		4
        /*0014*/ 	.word	0xfffffffd
	.align		4
        /*0018*/ 	.word	0x00000000
	.align		4
        /*001c*/ 	.word	0xfffffffc


//--------------------- .text._Z9bodyForceP4Bodyfi --------------------------
	.section	.text._Z9bodyForceP4Bodyfi,"ax",@progbits
	.align	128
        .global         _Z9bodyForceP4Bodyfi
        .type           _Z9bodyForceP4Bodyfi,@function
        .size           _Z9bodyForceP4Bodyfi,(.L_x_5 - _Z9bodyForceP4Bodyfi)
        .other          _Z9bodyForceP4Bodyfi,@"STO_CUDA_ENTRY STV_DEFAULT"
_Z9bodyForceP4Bodyfi:
.text._Z9bodyForceP4Bodyfi:
[----:B------:R-:W-:Y:S01]  /*0000*/  LDC R1, c[0x0][0x37c] ;  /* 0x0000df00ff017b82 */ /* 0x000fe20000000800 */
[----:B------:R-:W0:Y:S01]  /*0010*/  S2R R0, SR_CTAID.X ;  /* 0x0000000000007919 */ /* 0x000e220000002500 */
[----:B------:R-:W0:Y:S01]  /*0020*/  LDCU UR4, c[0x0][0x360] ;  /* 0x00006c00ff0477ac */ /* 0x000e220008000800 */
[----:B------:R-:W0:Y:S01]  /*0030*/  S2R R3, SR_TID.X ;  /* 0x0000000000037919 */ /* 0x000e220000002100 */
[----:B------:R-:W1:Y:S01]  /*0040*/  LDCU UR9, c[0x0][0x38c] ;  /* 0x00007180ff0977ac */ /* 0x000e620008000800 */
[----:B0-----:R-:W-:-:S05]  /*0050*/  IMAD R0, R0, UR4, R3 ;  /* 0x0000000400007c24 */ /* 0x001fca000f8e0203 */
[----:B-1----:R-:W-:-:S13]  /*0060*/  ISETP.GE.AND P0, PT, R0, UR9, PT ;  /* 0x0000000900007c0c */ /* 0x002fda000bf06270 */
[----:B------:R-:W-:Y:S05]  /*0070*/  @P0 EXIT ;  /* 0x000000000000094d */ /* 0x000fea0003800000 */
[----:B------:R-:W-:Y:S01]  /*0080*/  UISETP.GE.AND UP0, UPT, UR9, 0x1, UPT ;  /* 0x000000010900788c */ /* 0x000fe2000bf06270 */
[----:B------:R-:W-:Y:S01]  /*0090*/  HFMA2 R18, -RZ, RZ, 0, 0 ;  /* 0x00000000ff127431 */ /* 0x000fe200000001ff */
[----:B------:R-:W-:Y:S01]  /*00a0*/  CS2R R26, SRZ ;  /* 0x00000000001a7805 */ /* 0x000fe2000001ff00 */
[----:B------:R-:W0:Y:S06]  /*00b0*/  LDCU.64 UR10, c[0x0][0x358] ;  /* 0x00006b00ff0a77ac */ /* 0x000e2c0008000a00 */
[----:B------:R-:W-:Y:S05]  /*00c0*/  BRA.U !UP0, `(.L_x_0) ;  /* 0x0000000d08b87547 */ /* 0x000fea000b800000 */
[----:B------:R-:W1:Y:S02]  /*00d0*/  LDC.64 R12, c[0x0][0x380] ;  /* 0x0000e000ff0c7b82 */ /* 0x000e640000000a00 */
[----:B-1----:R-:W-:-:S05]  /*00e0*/  IMAD.WIDE R2, R0, 0x18, R12 ;  /* 0x0000001800027825 */ /* 0x002fca00078e020c */
[----:B0-----:R0:W5:Y:S04]  /*00f0*/  LDG.E R4, desc[UR10][R2.64] ;  /* 0x0000000a02047981 */ /* 0x001168000c1e1900 */
[----:B------:R0:W5:Y:S04]  /*0100*/  LDG.E R5, desc[UR10][R2.64+0x4] ;  /* 0x0000040a02057981 */ /* 0x000168000c1e1900 */
[----:B------:R0:W5:Y:S01]  /*0110*/  LDG.E R6, desc[UR10][R2.64+0x8] ;  /* 0x0000080a02067981 */ /* 0x000162000c1e1900 */
[----:B------:R-:W-:Y:S01]  /*0120*/  UISETP.GE.U32.AND UP1, UPT, UR9, 0x4, UPT ;  /* 0x000000040900788c */ /* 0x000fe2000bf26070 */
[----:B------:R-:W-:Y:S01]  /*0130*/  CS2R R26, SRZ ;  /* 0x00000000001a7805 */ /* 0x000fe2000001ff00 */
[----:B------:R-:W-:Y:S01]  /*0140*/  ULOP3.LUT UR6, UR9, 0x3, URZ, 0xc0, !UPT ;  /* 0x0000000309067892 */ /* 0x000fe2000f8ec0ff */
[----:B------:R-:W-:-:S02]  /*0150*/  MOV R7, RZ ;  /* 0x000000ff00077202 */ /* 0x000fc40000000f00 */
[----:B------:R-:W-:Y:S01]  /*0160*/  MOV R18, RZ ;  /* 0x000000ff00127202 */ /* 0x000fe20000000f00 */
[----:B------:R-:W-:-:S03]  /*0170*/  UISETP.NE.AND UP0, UPT, UR6, URZ, UPT ;  /* 0x000000ff0600728c */ /* 0x000fc6000bf05270 */
[----:B0-----:R-:W-:Y:S08]  /*0180*/  BRA.U !UP1, `(.L_x_1) ;  /* 0x0000000909087547 */ /* 0x001ff0000b800000 */
[----:B------:R-:W0:Y:S01]  /*0190*/  LDCU.64 UR4, c[0x0][0x380] ;  /* 0x00007000ff0477ac */ /* 0x000e220008000a00 */
[----:B------:R-:W-:Y:S01]  /*01a0*/  MOV R26, RZ ;  /* 0x000000ff001a7202 */ /* 0x000fe20000000f00 */
[----:B------:R-:W-:-:S04]  /*01b0*/  ULOP3.LUT UR7, UR9, 0x7ffffffc, URZ, 0xc0, !UPT ;  /* 0x7ffffffc09077892 */ /* 0x000fc8000f8ec0ff */
[----:B------:R-:W-:Y:S02]  /*01c0*/  UIADD3 UR8, UPT, UPT, -UR7, URZ, URZ ;  /* 0x000000ff07087290 */ /* 0x000fe4000fffe1ff */
[----:B------:R-:W-:Y:S01]  /*01d0*/  MOV R7, UR7 ;  /* 0x0000000700077c02 */ /* 0x000fe20008000f00 */
[----:B0-----:R-:W-:-:S04]  /*01e0*/  UIADD3 UR4, UP1, UPT, UR4, 0x30, URZ ;  /* 0x0000003004047890 */ /* 0x001fc8000ff3e0ff */
[----:B------:R-:W-:Y:S02]  /*01f0*/  UIADD3.X UR5, UPT, UPT, URZ, UR5, URZ, UP1, !UPT ;  /* 0x00000005ff057290 */ /* 0x000fe40008ffe4ff */
[----:B------:R-:W-:-:S04]  /*0200*/  MOV R10, UR4 ;  /* 0x00000004000a7c02 */ /* 0x000fc80008000f00 */
[----:B------:R-:W-:-:S07]  /*0210*/  MOV R11, UR5 ;  /* 0x00000005000b7c02 */ /* 0x000fce0008000f00 */
.L_x_2:
[----:B--2---:R-:W2:Y:S04]  /*0220*/  LDG.E R28, desc[UR10][R10.64+-0x2c] ;  /* 0xffffd40a0a1c7981 */ /* 0x004ea8000c1e1900 */
[----:B---3--:R-:W3:Y:S04]  /*0230*/  LDG.E R19, desc[UR10][R10.64+-0x30] ;  /* 0xffffd00a0a137981 */ /* 0x008ee8000c1e1900 */
[----:B0-----:R-:W4:Y:S04]  /*0240*/  LDG.E R3, desc[UR10][R10.64+-0x28] ;  /* 0xffffd80a0a037981 */ /* 0x001f28000c1e1900 */
[----:B------:R-:W4:Y:S04]  /*0250*/  LDG.E R16, desc[UR10][R10.64+-0x14] ;  /* 0xffffec0a0a107981 */ /* 0x000f28000c1e1900 */
[----:B------:R-:W4:Y:S04]  /*0260*/  LDG.E R29, desc[UR10][R10.64+-0x18] ;  /* 0xffffe80a0a1d7981 */ /* 0x000f28000c1e1900 */
[----:B------:R-:W4:Y:S04]  /*0270*/  LDG.E R17, desc[UR10][R10.64+-0x10] ;  /* 0xfffff00a0a117981 */ /* 0x000f28000c1e1900 */
[----:B------:R-:W4:Y:S04]  /*0280*/  LDG.E R24, desc[UR10][R10.64+0x4] ;  /* 0x0000040a0a187981 */ /* 0x000f28000c1e1900 */
[----:B------:R-:W4:Y:S04]  /*0290*/  LDG.E R21, desc[UR10][R10.64] ;  /* 0x0000000a0a157981 */ /* 0x000f28000c1e1900 */
[----:B------:R-:W4:Y:S01]  /*02a0*/  LDG.E R25, desc[UR10][R10.64+0x8] ;  /* 0x0000080a0a197981 */ /* 0x000f22000c1e1900 */
[----:B------:R-:W-:Y:S01]  /*02b0*/  F2F.F64.F32 R14, R27 ;  /* 0x0000001b000e7310 */ /* 0x000fe20000201800 */
[----:B--2--5:R-:W-:Y:S01]  /*02c0*/  FADD R28, -R5, R28 ;  /* 0x0000001c051c7221 */ /* 0x024fe20000000100 */
[----:B---3--:R-:W-:-:S03]  /*02d0*/  FADD R19, -R4, R19 ;  /* 0x0000001304137221 */ /* 0x008fc60000000100 */
[----:B------:R-:W-:Y:S01]  /*02e0*/  FMUL R2, R28, R28 ;  /* 0x0000001c1c027220 */ /* 0x000fe20000400000 */
[----:B----4-:R-:W-:-:S03]  /*02f0*/  FADD R20, -R6, R3 ;  /* 0x0000000306147221 */ /* 0x010fc60000000100 */
[----:B------:R-:W-:-:S04]  /*0300*/  FFMA R3, R19, R19, R2 ;  /* 0x0000001313037223 */ /* 0x000fc80000000002 */
[----:B------:R-:W-:-:S04]  /*0310*/  FFMA R3, R20, R20, R3 ;  /* 0x0000001414037223 */ /* 0x000fc80000000003 */
[----:B------:R-:W-:-:S05]  /*0320*/  FADD R8, R3, 0.20000000298023223877 ;  /* 0x3e4ccccd03087421 */ /* 0x000fca0000000000 */
[----:B------:R-:W-:-:S13]  /*0330*/  FSETP.GEU.AND P0, PT, |R8|, 1.175494350822287508e-38, PT ;  /* 0x008000000800780b */ /* 0x000fda0003f0e200 */
[----:B------:R-:W-:-:S04]  /*0340*/  @!P0 FMUL R8, R8, 16777216 ;  /* 0x4b80000008088820 */ /* 0x000fc80000400000 */
[----:B------:R-:W0:Y:S02]  /*0350*/  MUFU.RSQ R2, R8 ;  /* 0x0000000800027308 */ /* 0x000e240000001400 */
[----:B0-----:R-:W-:-:S06]  /*0360*/  @!P0 FMUL R2, R2, 4096 ;  /* 0x4580000002028820 */ /* 0x001fcc0000400000 */
[----:B------:R-:W0:Y:S02]  /*0370*/  F2F.F64.F32 R2, R2 ;  /* 0x0000000200027310 */ /* 0x000e240000201800 */
[----:B0-----:R-:W-:-:S06]  /*0380*/  DMUL R22, R2, R2 ;  /* 0x0000000202167228 */ /* 0x001fcc0000000000 */
[----:B------:R-:W-:Y:S02]  /*0390*/  F2F.F64.F32 R8, R28 ;  /* 0x0000001c00087310 */ /* 0x000fe40000201800 */
[----:B------:R-:W-:-:S06]  /*03a0*/  DMUL R22, R2, R22 ;  /* 0x0000001602167228 */ /* 0x000fcc0000000000 */
[----:B------:R-:W0:Y:S08]  /*03b0*/  F2F.F64.F32 R2, R19 ;  /* 0x0000001300027310 */ /* 0x000e300000201800 */
[----:B------:R-:W1:Y:S01]  /*03c0*/  F2F.F64.F32 R18, R18 ;  /* 0x0000001200127310 */ /* 0x000e620000201800 */
[----:B0-----:R-:W-:-:S07]  /*03d0*/  DFMA R14, R22, R2, R14 ;  /* 0x00000002160e722b */ /* 0x001fce000000000e */
[----:B------:R-:W-:Y:S01]  /*03e0*/  F2F.F64.F32 R2, R26 ;  /* 0x0000001a00027310 */ /* 0x000fe20000201800 */
[----:B-1----:R-:W-:-:S07]  /*03f0*/  DFMA R18, R22, R8, R18 ;  /* 0x000000081612722b */ /* 0x002fce0000000012 */
[----:B------:R-:W0:Y:S02]  /*0400*/  F2F.F64.F32 R8, R20 ;  /* 0x0000001400087310 */ /* 0x000e240000201800 */
[----:B0-----:R-:W-:Y:S01]  /*0410*/  DFMA R22, R22, R8, R2 ;  /* 0x000000081616722b */ /* 0x001fe20000000002 */
[----:B------:R-:W2:Y:S04]  /*0420*/  LDG.E R8, desc[UR10][R10.64+0x1c] ;  /* 0x00001c0a0a087981 */ /* 0x000ea8000c1e1900 */
[----:B------:R-:W3:Y:S04]  /*0430*/  LDG.E R9, desc[UR10][R10.64+0x18] ;  /* 0x0000180a0a097981 */ /* 0x000ee8000c1e1900 */
[----:B------:R-:W4:Y:S01]  /*0440*/  LDG.E R3, desc[UR10][R10.64+0x20] ;  /* 0x0000200a0a037981 */ /* 0x000f22000c1e1900 */
[----:B------:R-:W-:Y:S01]  /*0450*/  FADD R27, -R5, R16 ;  /* 0x00000010051b7221 */ /* 0x000fe20000000100 */
[----:B------:R-:W-:-:S03]  /*0460*/  FADD R29, -R4, R29 ;  /* 0x0000001d041d7221 */ /* 0x000fc60000000100 */
[----:B------:R-:W-:Y:S01]  /*0470*/  FMUL R16, R27, R27 ;  /* 0x0000001b1b107220 */ /* 0x000fe20000400000 */
[----:B------:R-:W-:-:S03]  /*0480*/  FADD R2, -R6, R17 ;  /* 0x0000001106027221 */ /* 0x000fc60000000100 */
[----:B------:R-:W-:-:S04]  /*0490*/  FFMA R17, R29, R29, R16 ;  /* 0x0000001d1d117223 */ /* 0x000fc80000000010 */
[----:B------:R-:W-:-:S04]  /*04a0*/  FFMA R17, R2, R2, R17 ;  /* 0x0000000202117223 */ /* 0x000fc80000000011 */
[----:B------:R-:W-:-:S05]  /*04b0*/  FADD R26, R17, 0.20000000298023223877 ;  /* 0x3e4ccccd111a7421 */ /* 0x000fca0000000000 */
[----:B------:R-:W-:-:S13]  /*04c0*/  FSETP.GEU.AND P0, PT, |R26|, 1.175494350822287508e-38, PT ;  /* 0x008000001a00780b */ /* 0x000fda0003f0e200 */
[----:B------:R-:W-:-:S04]  /*04d0*/  @!P0 FMUL R26, R26, 16777216 ;  /* 0x4b8000001a1a8820 */ /* 0x000fc80000400000 */
[----:B------:R-:W0:Y:S08]  /*04e0*/  MUFU.RSQ R16, R26 ;  /* 0x0000001a00107308 */ /* 0x000e300000001400 */
[----:B------:R1:W-:Y:S01]  /*04f0*/  F2F.F32.F64 R22, R22 ;  /* 0x0000001600167310 */ /* 0x0003e20000301000 */
[----:B------:R-:W-:Y:S01]  /*0500*/  FADD R25, -R6, R25 ;  /* 0x0000001906197221 */ /* 0x000fe20000000100 */
[----:B-1----:R-:W-:Y:S01]  /*0510*/  FADD R23, -R5, R24 ;  /* 0x0000001805177221 */ /* 0x002fe20000000100 */
[----:B------:R-:W-:Y:S01]  /*0520*/  FADD R24, -R4, R21 ;  /* 0x0000001504187221 */ /* 0x000fe20000000100 */
[----:B0-----:R-:W-:-:S02]  /*0530*/  @!P0 FMUL R16, R16, 4096 ;  /* 0x4580000010108820 */ /* 0x001fc40000400000 */
[----:B------:R-:W-:-:S04]  /*0540*/  FMUL R21, R23, R23 ;  /* 0x0000001717157220 */ /* 0x000fc80000400000 */
[----:B------:R-:W-:Y:S01]  /*0550*/  FFMA R26, R24, R24, R21 ;  /* 0x00000018181a7223 */ /* 0x000fe20000000015 */
[----:B------:R-:W0:Y:S03]  /*0560*/  F2F.F64.F32 R16, R16 ;  /* 0x0000001000107310 */ /* 0x000e260000201800 */
[----:B------:R-:W-:-:S04]  /*0570*/  FFMA R26, R25, R25, R26 ;  /* 0x00000019191a7223 */ /* 0x000fc8000000001a */
[----:B------:R-:W-:Y:S01]  /*0580*/  FADD R26, R26, 0.20000000298023223877 ;  /* 0x3e4ccccd1a1a7421 */ /* 0x000fe20000000000 */
[----:B------:R0:W1:Y:S04]  /*0590*/  F2F.F32.F64 R28, R14 ;  /* 0x0000000e001c7310 */ /* 0x0000680000301000 */
[----:B------:R-:W-:Y:S01]  /*05a0*/  FSETP.GEU.AND P0, PT, |R26|, 1.175494350822287508e-38, PT ;  /* 0x008000001a00780b */ /* 0x000fe20003f0e200 */
[----:B0-----:R-:W-:-:S03]  /*05b0*/  DMUL R14, R16, R16 ;  /* 0x00000010100e7228 */ /* 0x001fc60000000000 */
[----:B------:R-:W-:Y:S09]  /*05c0*/  F2F.F32.F64 R20, R18 ;  /* 0x0000001200147310 */ /* 0x000ff20000301000 */
[----:B------:R-:W-:Y:S01]  /*05d0*/  @!P0 FMUL R26, R26, 16777216 ;  /* 0x4b8000001a1a8820 */ /* 0x000fe20000400000 */
[----:B------:R-:W-:Y:S01]  /*05e0*/  DMUL R14, R16, R14 ;  /* 0x0000000e100e7228 */ /* 0x000fe20000000000 */
[----:B------:R0:W-:Y:S08]  /*05f0*/  F2F.F64.F32 R18, R29 ;  /* 0x0000001d00127310 */ /* 0x0001f00000201800 */
[----:B-1----:R-:W1:Y:S08]  /*0600*/  F2F.F64.F32 R16, R28 ;  /* 0x0000001c00107310 */ /* 0x002e700000201800 */
[----:B0-----:R-:W0:Y:S01]  /*0610*/  MUFU.RSQ R29, R26 ;  /* 0x0000001a001d7308 */ /* 0x001e220000001400 */
[----:B-1----:R-:W-:-:S07]  /*0620*/  DFMA R16, R14, R18, R16 ;  /* 0x000000120e10722b */ /* 0x002fce0000000010 */
[----:B------:R-:W-:Y:S08]  /*0630*/  F2F.F64.F32 R20, R20 ;  /* 0x0000001400147310 */ /* 0x000ff00000201800 */
[----:B------:R-:W1:Y:S01]  /*0640*/  F2F.F64.F32 R18, R27 ;  /* 0x0000001b00127310 */ /* 0x000e620000201800 */
[----:B0-----:R-:W-:-:S07]  /*0650*/  @!P0 FMUL R29, R29, 4096 ;  /* 0x458000001d1d8820 */ /* 0x001fce0000400000 */
[----:B------:R-:W0:Y:S01]  /*0660*/  F2F.F64.F32 R28, R29 ;  /* 0x0000001d001c7310 */ /* 0x000e220000201800 */
[----:B-1----:R-:W-:-:S07]  /*0670*/  DFMA R18, R14, R18, R20 ;  /* 0x000000120e12722b */ /* 0x002fce0000000014 */
[----:B------:R-:W-:Y:S08]  /*0680*/  F2F.F64.F32 R26, R22 ;  /* 0x00000016001a7310 */ /* 0x000ff00000201800 */
[----:B------:R-:W1:Y:S08]  /*0690*/  F2F.F64.F32 R20, R2 ;  /* 0x0000000200147310 */ /* 0x000e700000201800 */
[----:B------:R0:W4:Y:S02]  /*06a0*/  F2F.F32.F64 R2, R16 ;  /* 0x0000001000027310 */ /* 0x0001240000301000 */
[----:B0-----:R-:W-:-:S02]  /*06b0*/  DMUL R16, R28, R28 ;  /* 0x0000001c1c107228 */ /* 0x001fc40000000000 */
[----:B-1----:R-:W-:-:S06]  /*06c0*/  DFMA R14, R14, R20, R26 ;  /* 0x000000140e0e722b */ /* 0x002fcc000000001a */
[----:B------:R-:W-:Y:S01]  /*06d0*/  DMUL R26, R28, R16 ;  /* 0x000000101c1a7228 */ /* 0x000fe20000000000 */
[----:B------:R0:W-:Y:S08]  /*06e0*/  F2F.F64.F32 R20, R24 ;  /* 0x0000001800147310 */ /* 0x0001f00000201800 */
[----:B------:R-:W-:Y:S08]  /*06f0*/  F2F.F32.F64 R18, R18 ;  /* 0x0000001200127310 */ /* 0x000ff00000301000 */
[----:B------:R-:W-:Y:S08]  /*0700*/  F2F.F32.F64 R14, R14 ;  /* 0x0000000e000e7310 */ /* 0x000ff00000301000 */
[----:B------:R-:W-:Y:S01]  /*0710*/  F2F.F64.F32 R16, R23 ;  /* 0x0000001700107310 */ /* 0x000fe20000201800 */
[----:B--2---:R-:W-:Y:S01]  /*0720*/  FADD R8, -R5, R8 ;  /* 0x0000000805087221 */ /* 0x004fe20000000100 */
[----:B---3--:R-:W-:-:S03]  /*0730*/  FADD R9, -R4, R9 ;  /* 0x0000000904097221 */ /* 0x008fc60000000100 */
[----:B------:R-:W-:Y:S01]  /*0740*/  FMUL R28, R8, R8 ;  /* 0x00000008081c7220 */ /* 0x000fe20000400000 */
[----:B----4-:R-:W-:-:S03]  /*0750*/  FADD R22, -R6, R3 ;  /* 0x0000000306167221 */ /* 0x010fc60000000100 */
[----:B------:R-:W-:-:S04]  /*0760*/  FFMA R28, R9, R9, R28 ;  /* 0x00000009091c7223 */ /* 0x000fc8000000001c */
[----:B------:R-:W-:-:S04]  /*0770*/  FFMA R28, R22, R22, R28 ;  /* 0x00000016161c7223 */ /* 0x000fc8000000001c */
[----:B0-----:R-:W-:Y:S01]  /*0780*/  FADD R24, R28, 0.20000000298023223877 ;  /* 0x3e4ccccd1c187421 */ /* 0x001fe20000000000 */
[----:B------:R-:W0:Y:S04]  /*0790*/  F2F.F64.F32 R2, R2 ;  /* 0x0000000200027310 */ /* 0x000e280000201800 */
[----:B------:R-:W-:-:S13]  /*07a0*/  FSETP.GEU.AND P0, PT, |R24|, 1.175494350822287508e-38, PT ;  /* 0x008000001800780b */ /* 0x000fda0003f0e200 */
[----:B------:R-:W-:Y:S01]  /*07b0*/  @!P0 FMUL R24, R24, 16777216 ;  /* 0x4b80000018188820 */ /* 0x000fe20000400000 */
[----:B0-----:R-:W-:-:S03]  /*07c0*/  DFMA R20, R26, R20, R2 ;  /* 0x000000141a14722b */ /* 0x001fc60000000002 */
[----:B------:R-:W0:Y:S08]  /*07d0*/  MUFU.RSQ R2, R24 ;  /* 0x0000001800027308 */ /* 0x000e300000001400 */
[----:B------:R-:W1:Y:S08]  /*07e0*/  F2F.F64.F32 R28, R18 ;  /* 0x00000012001c7310 */ /* 0x000e700000201800 */
[----:B------:R-:W-:Y:S01]  /*07f0*/  F2F.F32.F64 R15, R20 ;  /* 0x00000014000f7310 */ /* 0x000fe20000301000 */
[----:B0-----:R-:W-:-:S07]  /*0800*/  @!P0 FMUL R2, R2, 4096 ;  /* 0x4580000002028820 */ /* 0x001fce0000400000 */
[----:B------:R-:W-:Y:S08]  /*0810*/  F2F.F64.F32 R20, R25 ;  /* 0x0000001900147310 */ /* 0x000ff00000201800 */
[----:B------:R-:W0:Y:S01]  /*0820*/  F2F.F64.F32 R18, R14 ;  /* 0x0000000e00127310 */ /* 0x000e220000201800 */
[----:B-1----:R-:W-:-:S07]  /*0830*/  DFMA R28, R26, R16, R28 ;  /* 0x000000101a1c722b */ /* 0x002fce000000001c */
[----:B------:R-:W1:Y:S01]  /*0840*/  F2F.F64.F32 R2, R2 ;  /* 0x0000000200027310 */ /* 0x000e620000201800 */
[----:B0-----:R-:W-:-:S07]  /*0850*/  DFMA R20, R26, R20, R18 ;  /* 0x000000141a14722b */ /* 0x001fce0000000012 */
[----:B------:R-:W0:Y:S08]  /*0860*/  F2F.F32.F64 R28, R28 ;  /* 0x0000001c001c7310 */ /* 0x000e300000301000 */
[----:B------:R-:W2:Y:S01]  /*0870*/  F2F.F32.F64 R14, R20 ;  /* 0x00000014000e7310 */ /* 0x000ea20000301000 */
[----:B-1----:R-:W-:-:S07]  /*0880*/  DMUL R24, R2, R2 ;  /* 0x0000000202187228 */ /* 0x002fce0000000000 */
[----:B------:R-:W-:Y:S01]  /*0890*/  F2F.F64.F32 R16, R9 ;  /* 0x0000000900107310 */ /* 0x000fe20000201800 */
[----:B------:R-:W-:-:S07]  /*08a0*/  DMUL R24, R2, R24 ;  /* 0x0000001802187228 */ /* 0x000fce0000000000 */
[----:B------:R-:W-:Y:S08]  /*08b0*/  F2F.F64.F32 R20, R8 ;  /* 0x0000000800147310 */ /* 0x000ff00000201800 */
[----:B------:R-:W-:Y:S08]  /*08c0*/  F2F.F64.F32 R22, R22 ;  /* 0x0000001600167310 */ /* 0x000ff00000201800 */
[----:B------:R-:W1:Y:S08]  /*08d0*/  F2F.F64.F32 R18, R15 ;  /* 0x0000000f00127310 */ /* 0x000e700000201800 */
[----:B0-----:R-:W0:Y:S08]  /*08e0*/  F2F.F64.F32 R28, R28 ;  /* 0x0000001c001c7310 */ /* 0x001e300000201800 */
[----:B--2---:R-:W2:Y:S01]  /*08f0*/  F2F.F64.F32 R2, R14 ;  /* 0x0000000e00027310 */ /* 0x004ea20000201800 */
[C---:B-1----:R-:W-:Y:S01]  /*0900*/  DFMA R16, R24.reuse, R16, R18 ;  /* 0x000000101810722b */ /* 0x042fe20000000012 */
[----:B------:R-:W-:Y:S01]  /*0910*/  UIADD3 UR8, UPT, UPT, UR8, 0x4, URZ ;  /* 0x0000000408087890 */ /* 0x000fe2000fffe0ff */
[----:B0-----:R-:W-:-:S05]  /*0920*/  DFMA R20, R24, R20, R28 ;  /* 0x000000141814722b */ /* 0x001fca000000001c */
[----:B------:R0:W1:Y:S01]  /*0930*/  F2F.F32.F64 R27, R16 ;  /* 0x00000010001b7310 */ /* 0x0000620000301000 */
[----:B--2---:R-:W-:-:S07]  /*0940*/  DFMA R2, R24, R22, R2 ;  /* 0x000000161802722b */ /* 0x004fce0000000002 */
[----:B------:R0:W2:Y:S01]  /*0950*/  F2F.F32.F64 R18, R20 ;  /* 0x0000001400127310 */ /* 0x0000a20000301000 */
[----:B------:R-:W-:-:S07]  /*0960*/  UISETP.NE.AND UP1, UPT, UR8, URZ, UPT ;  /* 0x000000ff0800728c */ /* 0x000fce000bf25270 */
[----:B------:R0:W3:Y:S01]  /*0970*/  F2F.F32.F64 R26, R2 ;  /* 0x00000002001a7310 */ /* 0x0000e20000301000 */
[----:B------:R-:W-:-:S04]  /*0980*/  IADD3 R10, P0, PT, R10, 0x60, RZ ;  /* 0x000000600a0a7810 */ /* 0x000fc80007f1e0ff */
[----:B------:R-:W-:Y:S01]  /*0990*/  IADD3.X R11, PT, PT, RZ, R11, RZ, P0, !PT ;  /* 0x0000000bff0b7210 */ /* 0x000fe200007fe4ff */
[----:B-1----:R-:W-:Y:S08]  /*09a0*/  BRA.U UP1, `(.L_x_2) ;  /* 0xfffffff9011c7547 */ /* 0x002ff0000b83ffff */
.L_x_1:
[----:B------:R-:W-:Y:S05]  /*09b0*/  BRA.U !UP0, `(.L_x_0) ;  /* 0x00000005087c7547 */ /* 0x000fea000b800000 */
[----:B------:R-:W-:Y:S02]  /*09c0*/  UISETP.NE.AND UP0, UPT, UR6, 0x1, UPT ;  /* 0x000000010600788c */ /* 0x000fe4000bf05270 */
[----:B------:R-:W-:-:S04]  /*09d0*/  ULOP3.LUT UR4, UR9, 0x1, URZ, 0xc0, !UPT ;  /* 0x0000000109047892 */ /* 0x000fc8000f8ec0ff */
[----:B------:R-:W-:-:S03]  /*09e0*/  UISETP.NE.U32.AND UP1, UPT, UR4, 0x1, UPT ;  /* 0x000000010400788c */ /* 0x000fc6000bf25070 */
[----:B------:R-:W-:Y:S08]  /*09f0*/  BRA.U !UP0, `(.L_x_3) ;  /* 0x0000000108f07547 */ /* 0x000ff0000b800000 */
[----:B------:R-:W-:-:S05]  /*0a00*/  IMAD.WIDE.U32 R8, R7, 0x18, R12 ;  /* 0x0000001807087825 */ /* 0x000fca00078e000c */
[----:B0-----:R-:W4:Y:S04]  /*0a10*/  LDG.E R2, desc[UR10][R8.64+0x4] ;  /* 0x0000040a08027981 */ /* 0x001f28000c1e1900 */
[----:B------:R-:W2:Y:S04]  /*0a20*/  LDG.E R11, desc[UR10][R8.64] ;  /* 0x0000000a080b7981 */ /* 0x000ea8000c1e1900 */
[----:B------:R-:W3:Y:S04]  /*0a30*/  LDG.E R19, desc[UR10][R8.64+0x8] ;  /* 0x0000080a08137981 */ /* 0x000ee8000c1e1900 */
[----:B------:R-:W3:Y:S04]  /*0a40*/  LDG.E R10, desc[UR10][R8.64+0x1c] ;  /* 0x00001c0a080a7981 */ /* 0x000ee8000c1e1900 */
[----:B------:R-:W3:Y:S04]  /*0a50*/  LDG.E R21, desc[UR10][R8.64+0x18] ;  /* 0x0000180a08157981 */ /* 0x000ee8000c1e1900 */
[----:B------:R-:W3:Y:S01]  /*0a60*/  LDG.E R15, desc[UR10][R8.64+0x20] ;  /* 0x0000200a080f7981 */ /* 0x000ee2000c1e1900 */
[----:B------:R-:W-:Y:S01]  /*0a70*/  IADD3 R7, PT, PT, R7, 0x2, RZ ;  /* 0x0000000207077810 */ /* 0x000fe20007ffe0ff */
[----:B----45:R-:W-:Y:S01]  /*0a80*/  FADD R3, -R5, R2 ;  /* 0x0000000205037221 */ /* 0x030fe20000000100 */
[----:B--2---:R-:W-:-:S03]  /*0a90*/  FADD R16, -R4, R11 ;  /* 0x0000000b04107221 */ /* 0x004fc60000000100 */
[----:B------:R-:W-:Y:S01]  /*0aa0*/  FMUL R11, R3, R3 ;  /* 0x00000003030b7220 */ /* 0x000fe20000400000 */
[----:B---3--:R-:W-:-:S03]  /*0ab0*/  FADD R19, -R6, R19 ;  /* 0x0000001306137221 */ /* 0x008fc60000000100 */
[----:B------:R-:W-:Y:S02]  /*0ac0*/  FFMA R2, R16, R16, R11 ;  /* 0x0000001010027223 */ /* 0x000fe4000000000b */
[----:B------:R-:W-:Y:S02]  /*0ad0*/  F2F.F64.F32 R16, R16 ;  /* 0x0000001000107310 */ /* 0x000fe40000201800 */
[----:B------:R-:W-:Y:S01]  /*0ae0*/  FFMA R2, R19, R19, R2 ;  /* 0x0000001313027223 */ /* 0x000fe20000000002 */
[----:B------:R-:W-:-:S03]  /*0af0*/  FADD R21, -R4, R21 ;  /* 0x0000001504157221 */ /* 0x000fc60000000100 */
[----:B------:R-:W-:Y:S01]  /*0b00*/  FADD R20, R2, 0.20000000298023223877 ;  /* 0x3e4ccccd02147421 */ /* 0x000fe20000000000 */
[----:B------:R-:W-:Y:S01]  /*0b10*/  FADD R2, -R5, R10 ;  /* 0x0000000a05027221 */ /* 0x000fe20000000100 */
[----:B------:R-:W-:Y:S01]  /*0b20*/  F2F.F64.F32 R28, R19 ;  /* 0x00000013001c7310 */ /* 0x000fe20000201800 */
[----:B------:R-:W-:Y:S02]  /*0b30*/  FADD R22, -R6, R15 ;  /* 0x0000000f06167221 */ /* 0x000fe40000000100 */
[----:B------:R-:W-:Y:S01]  /*0b40*/  FSETP.GEU.AND P0, PT, |R20|, 1.175494350822287508e-38, PT ;  /* 0x008000001400780b */ /* 0x000fe20003f0e200 */
[----:B------:R-:W-:-:S04]  /*0b50*/  FMUL R14, R2, R2 ;  /* 0x00000002020e7220 */ /* 0x000fc80000400000 */
[----:B------:R-:W-:Y:S01]  /*0b60*/  FFMA R25, R21, R21, R14 ;  /* 0x0000001515197223 */ /* 0x000fe2000000000e */
[----:B------:R-:W-:Y:S03]  /*0b70*/  F2F.F64.F32 R10, R27 ;  /* 0x0000001b000a7310 */ /* 0x000fe60000201800 */
[----:B------:R-:W-:-:S04]  /*0b80*/  FFMA R25, R22, R22, R25 ;  /* 0x0000001616197223 */ /* 0x000fc80000000019 */
[----:B------:R-:W-:Y:S01]  /*0b90*/  @!P0 FMUL R20, R20, 16777216 ;  /* 0x4b80000014148820 */ /* 0x000fe20000400000 */
[----:B------:R-:W-:Y:S08]  /*0ba0*/  F2F.F64.F32 R26, R26 ;  /* 0x0000001a001a7310 */ /* 0x000ff00000201800 */
[----:B------:R0:W1:Y:S02]  /*0bb0*/  MUFU.RSQ R23, R20 ;  /* 0x0000001400177308 */ /* 0x0000640000001400 */
[----:B0-----:R-:W-:Y:S01]  /*0bc0*/  FADD R20, R25, 0.20000000298023223877 ;  /* 0x3e4ccccd19147421 */ /* 0x001fe20000000000 */
[----:B-1----:R-:W-:-:S04]  /*0bd0*/  @!P0 FMUL R23, R23, 4096 ;  /* 0x4580000017178820 */ /* 0x002fc80000400000 */
[C---:B------:R-:W-:Y:S01]  /*0be0*/  FSETP.GEU.AND P0, PT, |R20|.reuse, 1.175494350822287508e-38, PT ;  /* 0x008000001400780b */ /* 0x040fe20003f0e200 */
[----:B------:R-:W0:Y:S08]  /*0bf0*/  F2F.F64.F32 R8, R23 ;  /* 0x0000001700087310 */ /* 0x000e300000201800 */
[----:B------:R-:W-:Y:S04]  /*0c00*/  F2F.F64.F32 R22, R22 ;  /* 0x0000001600167310 */ /* 0x000fe80000201800 */
[----:B------:R-:W-:Y:S01]  /*0c10*/  @!P0 FMUL R20, R20, 16777216 ;  /* 0x4b80000014148820 */ /* 0x000fe20000400000 */
[----:B0-----:R-:W-:-:S03]  /*0c20*/  DMUL R14, R8, R8 ;  /* 0x00000008080e7228 */ /* 0x001fc60000000000 */
[----:B------:R-:W0:Y:S05]  /*0c30*/  MUFU.RSQ R24, R20 ;  /* 0x0000001400187308 */ /* 0x000e2a0000001400 */
[----:B------:R-:W-:-:S03]  /*0c40*/  DMUL R14, R8, R14 ;  /* 0x0000000e080e7228 */ /* 0x000fc60000000000 */
[----:B------:R-:W-:Y:S05]  /*0c50*/  F2F.F64.F32 R8, R18 ;  /* 0x0000001200087310 */ /* 0x000fea0000201800 */
[----:B------:R-:W-:-:S03]  /*0c60*/  DFMA R10, R14, R16, R10 ;  /* 0x000000100e0a722b */ /* 0x000fc6000000000a */
[----:B------:R-:W1:Y:S01]  /*0c70*/  F2F.F64.F32 R16, R3 ;  /* 0x0000000300107310 */ /* 0x000e620000201800 */
[----:B0-----:R-:W-:Y:S01]  /*0c80*/  @!P0 FMUL R24, R24, 4096 ;  /* 0x4580000018188820 */ /* 0x001fe20000400000 */
[----:B------:R-:W-:-:S06]  /*0c90*/  DFMA R28, R14, R28, R26 ;  /* 0x0000001c0e1c722b */ /* 0x000fcc000000001a */
[----:B------:R-:W0:Y:S01]  /*0ca0*/  F2F.F64.F32 R24, R24 ;  /* 0x0000001800187310 */ /* 0x000e220000201800 */
[----:B-1----:R-:W-:-:S07]  /*0cb0*/  DFMA R8, R14, R16, R8 ;  /* 0x000000100e08722b */ /* 0x002fce0000000008 */
[----:B------:R-:W-:Y:S01]  /*0cc0*/  F2F.F32.F64 R10, R10 ;  /* 0x0000000a000a7310 */ /* 0x000fe20000301000 */
[----:B0-----:R-:W-:-:S07]  /*0cd0*/  DMUL R26, R24, R24 ;  /* 0x00000018181a7228 */ /* 0x001fce0000000000 */
[----:B------:R-:W-:Y:S01]  /*0ce0*/  F2F.F32.F64 R28, R28 ;  /* 0x0000001c001c7310 */ /* 0x000fe20000301000 */
[----:B------:R-:W-:-:S07]  /*0cf0*/  DMUL R24, R24, R26 ;  /* 0x0000001a18187228 */ /* 0x000fce0000000000 */
[----:B------:R-:W0:Y:S08]  /*0d00*/  F2F.F32.F64 R8, R8 ;  /* 0x0000000800087310 */ /* 0x000e300000301000 */
[----:B------:R-:W-:Y:S08]  /*0d10*/  F2F.F64.F32 R14, R2 ;  /* 0x00000002000e7310 */ /* 0x000ff00000201800 */
[----:B0-----:R-:W0:Y:S08]  /*0d20*/  F2F.F64.F32 R18, R8 ;  /* 0x0000000800127310 */ /* 0x001e300000201800 */
[----:B------:R-:W-:Y:S01]  /*0d30*/  F2F.F64.F32 R16, R21 ;  /* 0x0000001500107310 */ /* 0x000fe20000201800 */
[----:B0-----:R-:W-:-:S07]  /*0d40*/  DFMA R18, R24, R14, R18 ;  /* 0x0000000e1812722b */ /* 0x001fce0000000012 */
[----:B------:R-:W0:Y:S08]  /*0d50*/  F2F.F64.F32 R10, R10 ;  /* 0x0000000a000a7310 */ /* 0x000e300000201800 */
[----:B------:R-:W1:Y:S01]  /*0d60*/  F2F.F64.F32 R28, R28 ;  /* 0x0000001c001c7310 */ /* 0x000e620000201800 */
[----:B0-----:R-:W-:-:S07]  /*0d70*/  DFMA R16, R24, R16, R10 ;  /* 0x000000101810722b */ /* 0x001fce000000000a */
[----:B------:R4:W0:Y:S01]  /*0d80*/  F2F.F32.F64 R18, R18 ;  /* 0x0000001200127310 */ /* 0x0008220000301000 */
[----:B-1----:R-:W-:-:S07]  /*0d90*/  DFMA R28, R24, R22, R28 ;  /* 0x00000016181c722b */ /* 0x002fce000000001c */
[----:B------:R4:W1:Y:S08]  /*0da0*/  F2F.F32.F64 R27, R16 ;  /* 0x00000010001b7310 */ /* 0x0008700000301000 */
[----:B0-----:R4:W2:Y:S02]  /*0db0*/  F2F.F32.F64 R26, R28 ;  /* 0x0000001c001a7310 */ /* 0x0018a40000301000 */
.L_x_3:
[----:B------:R-:W-:Y:S05]  /*0dc0*/  BRA.U UP1, `(.L_x_0) ;  /* 0x0000000101787547 */ /* 0x000fea000b800000 */
[----:B------:R-:W-:-:S05]  /*0dd0*/  IMAD.WIDE.U32 R12, R7, 0x18, R12 ;  /* 0x00000018070c7825 */ /* 0x000fca00078e000c */
[----:B0-----:R-:W3:Y:S04]  /*0de0*/  LDG.E R2, desc[UR10][R12.64+0x4] ;  /* 0x0000040a0c027981 */ /* 0x001ee8000c1e1900 */
[----:B------:R-:W3:Y:S04]  /*0df0*/  LDG.E R3, desc[UR10][R12.64] ;  /* 0x0000000a0c037981 */ /* 0x000ee8000c1e1900 */
[----:B------:R-:W3:Y:S01]  /*0e00*/  LDG.E R7, desc[UR10][R12.64+0x8] ;  /* 0x0000080a0c077981 */ /* 0x000ee2000c1e1900 */
[----:B--2-4-:R-:W-:Y:S01]  /*0e10*/  F2F.F64.F32 R18, R18 ;  /* 0x0000001200127310 */ /* 0x014fe20000201800 */
[----:B---3-5:R-:W-:Y:S01]  /*0e20*/  FADD R14, -R5, R2 ;  /* 0x00000002050e7221 */ /* 0x028fe20000000100 */
[----:B------:R-:W-:-:S03]  /*0e30*/  FADD R10, -R4, R3 ;  /* 0x00000003040a7221 */ /* 0x000fc60000000100 */
[----:B------:R-:W-:-:S03]  /*0e40*/  FMUL R3, R14, R14 ;  /* 0x0000000e0e037220 */ /* 0x000fc60000400000 */
[----:B-1----:R-:W-:Y:S01]  /*0e50*/  F2F.F64.F32 R4, R27 ;  /* 0x0000001b00047310 */ /* 0x002fe20000201800 */
[----:B------:R-:W-:Y:S01]  /*0e60*/  FADD R15, -R6, R7 ;  /* 0x00000007060f7221 */ /* 0x000fe20000000100 */
[----:B------:R-:W-:-:S04]  /*0e70*/  FFMA R2, R10, R10, R3 ;  /* 0x0000000a0a027223 */ /* 0x000fc80000000003 */
[----:B------:R-:W-:Y:S02]  /*0e80*/  FFMA R2, R15, R15, R2 ;  /* 0x0000000f0f027223 */ /* 0x000fe40000000002 */
[----:B------:R-:W-:Y:S02]  /*0e90*/  F2F.F64.F32 R10, R10 ;  /* 0x0000000a000a7310 */ /* 0x000fe40000201800 */
[----:B------:R-:W-:-:S05]  /*0ea0*/  FADD R16, R2, 0.20000000298023223877 ;  /* 0x3e4ccccd02107421 */ /* 0x000fca0000000000 */
[C---:B------:R-:W-:Y:S01]  /*0eb0*/  FSETP.GEU.AND P0, PT, |R16|.reuse, 1.175494350822287508e-38, PT ;  /* 0x008000001000780b */ /* 0x040fe20003f0e200 */
[----:B------:R-:W-:Y:S08]  /*0ec0*/  F2F.F64.F32 R2, R26 ;  /* 0x0000001a00027310 */ /* 0x000ff00000201800 */
[----:B------:R-:W-:Y:S04]  /*0ed0*/  F2F.F64.F32 R12, R14 ;  /* 0x0000000e000c7310 */ /* 0x000fe80000201800 */
[----:B------:R-:W-:-:S04]  /*0ee0*/  @!P0 FMUL R16, R16, 16777216 ;  /* 0x4b80000010108820 */ /* 0x000fc80000400000 */
[----:B------:R-:W0:Y:S02]  /*0ef0*/  MUFU.RSQ R17, R16 ;  /* 0x0000001000117308 */ /* 0x000e240000001400 */
[----:B0-----:R-:W-:-:S06]  /*0f00*/  @!P0 FMUL R17, R17, 4096 ;  /* 0x4580000011118820 */ /* 0x001fcc0000400000 */
[----:B------:R-:W0:Y:S02]  /*0f10*/  F2F.F64.F32 R6, R17 ;  /* 0x0000001100067310 */ /* 0x000e240000201800 */
[----:B0-----:R-:W-:-:S08]  /*0f20*/  DMUL R8, R6, R6 ;  /* 0x0000000606087228 */ /* 0x001fd00000000000 */
[----:B------:R-:W-:Y:S01]  /*0f30*/  DMUL R8, R6, R8 ;  /* 0x0000000806087228 */ /* 0x000fe20000000000 */
[----:B------:R-:W0:Y:S07]  /*0f40*/  F2F.F64.F32 R6, R15 ;  /* 0x0000000f00067310 */ /* 0x000e2e0000201800 */
[C---:B------:R-:W-:Y:S02]  /*0f50*/  DFMA R4, R8.reuse, R10, R4 ;  /* 0x0000000a0804722b */ /* 0x040fe40000000004 */
[----:B------:R-:W-:-:S04]  /*0f60*/  DFMA R12, R8, R12, R18 ;  /* 0x0000000c080c722b */ /* 0x000fc80000000012 */
[----:B------:R1:W2:Y:S01]  /*0f70*/  F2F.F32.F64 R27, R4 ;  /* 0x00000004001b7310 */ /* 0x0002a20000301000 */
[----:B0-----:R-:W-:-:S07]  /*0f80*/  DFMA R2, R8, R6, R2 ;  /* 0x000000060802722b */ /* 0x001fce0000000002 */
[----:B------:R1:W0:Y:S08]  /*0f90*/  F2F.F32.F64 R18, R12 ;  /* 0x0000000c00127310 */ /* 0x0002300000301000 */
[----:B--2---:R1:W3:Y:S02]  /*0fa0*/  F2F.F32.F64 R26, R2 ;  /* 0x00000002001a7310 */ /* 0x0042e40000301000 */
.L_x_0:
[----:B01----:R-:W0:Y:S01]  /*0fb0*/  LDC.64 R2, c[0x0][0x380] ;  /* 0x0000e000ff027b82 */ /* 0x003e220000000a00 */
[----:B------:R-:W1:Y:S01]  /*0fc0*/  LDCU UR4, c[0x0][0x388] ;  /* 0x00007100ff0477ac */ /* 0x000e620008000800 */
[----:B0-----:R-:W-:-:S05]  /*0fd0*/  IMAD.WIDE R2, R0, 0x18, R2 ;  /* 0x0000001800027825 */ /* 0x001fca00078e0202 */
[----:B------:R-:W1:Y:S04]  /*0fe0*/  LDG.E R0, desc[UR10][R2.64+0xc] ;  /* 0x00000c0a02007981 */ /* 0x000e68000c1e1900 */
[----:B-----5:R-:W2:Y:S04]  /*0ff0*/  LDG.E R5, desc[UR10][R2.64+0x10] ;  /* 0x0000100a02057981 */ /* 0x020ea8000c1e1900 */
[----:B------:R-:W3:Y:S01]  /*1000*/  LDG.E R7, desc[UR10][R2.64+0x14] ;  /* 0x0000140a02077981 */ /* 0x000ee2000c1e1900 */
[----:B-1----:R-:W-:Y:S01]  /*1010*/  FFMA R27, R27, UR4, R0 ;  /* 0x000000041b1b7c23 */ /* 0x002fe20008000000 */
[----:B--2---:R-:W-:-:S04]  /*1020*/  FFMA R5, R18, UR4, R5 ;  /* 0x0000000412057c23 */ /* 0x004fc80008000005 */
[----:B------:R-:W-:Y:S01]  /*1030*/  STG.E desc[UR10][R2.64+0xc], R27 ;  /* 0x00000c1b02007986 */ /* 0x000fe2000c10190a */
[----:B---3--:R-:W-:-:S03]  /*1040*/  FFMA R7, R26, UR4, R7 ;  /* 0x000000041a077c23 */ /* 0x008fc60008000007 */
[----:B------:R-:W-:Y:S04]  /*1050*/  STG.E desc[UR10][R2.64+0x10], R5 ;  /* 0x0000100502007986 */ /* 0x000fe8000c10190a */
[----:B------:R-:W-:Y:S01]  /*1060*/  STG.E desc[UR10][R2.64+0x14], R7 ;  /* 0x0000140702007986 */ /* 0x000fe2000c10190a */
[----:B------:R-:W-:Y:S05]  /*1070*/  EXIT ;  /* 0x000000000000794d */ /* 0x000fea0003800000 */
.L_x_4:
[----:B------:R-:W-:-:S00]  /*1080*/  BRA `(.L_x_4) ;  /* 0xfffffffc00fc7947 */ /* 0x000fc0000383ffff */
[----:B------:R-:W-:-:S00]  /*1090*/  NOP ;  /* 0x0000000000007918 */ /* 0x000fc00000000000 */
        /* <DEDUP_REMOVED lines=14> */
.L_x_5:


//--------------------- .nv.shared.reserved.0     --------------------------
	.section	.nv.shared.reserved.0,"aw",@nobits
	.weak		__nv_reservedSMEM_offset_0_alias
	.size		__nv_reservedSMEM_offset_0_alias, 0, 64
	.other		__nv_reservedSMEM_offset_0_alias,@"STO_CUDA_RESERVED_SHARED STV_DEFAULT"
__nv_reservedSMEM_offset_0_alias:
	.zero		0
	.zero		64


//--------------------- .nv.constant0._Z9bodyForceP4Bodyfi --------------------------
	.section	.nv.constant0._Z9bodyForceP4Bodyfi,"a",@progbits
	.sectionflags	@""
	.align	4
.nv.constant0._Z9bodyForceP4Bodyfi:
	.zero		912


//--------------------- SYMBOLS --------------------------

	.type		.nv.reservedSmem.offset0,@object
	.size		.nv.reservedSmem.offset0,0x4
